	.headerflags	@"EF_CUDA_TEXMODE_UNIFIED EF_CUDA_64BIT_ADDRESS EF_CUDA_ACCELERATORS EF_CUDA_SM90 EF_CUDA_VIRTUAL_SM(EF_CUDA_SM90)"
	.elftype	@"ET_EXEC"


//--------------------- .nv.info                  --------------------------
	.section	.nv.info,"",@"SHT_CUDA_INFO"
	.align	4


	//----- nvinfo : EIATTR_REGCOUNT
	.align		4
        /*0000*/ 	.byte	0x04, 0x2f
        /*0002*/ 	.short	(.L_3 - .L_2)
	.align		4
.L_2:
        /*0004*/ 	.word	index@(triton_poi_fused__native_batch_norm_legit_no_training_add_native_batch_norm_backward_relu_20)
        /*0008*/ 	.word	0x00000015


	//----- nvinfo : EIATTR_MIN_STACK_SIZE
	.align		4
.L_3:
        /*000c*/ 	.byte	0x04, 0x12
        /*000e*/ 	.short	(.L_5 - .L_4)
	.align		4
.L_4:
        /*0010*/ 	.word	index@(triton_poi_fused__native_batch_norm_legit_no_training_add_native_batch_norm_backward_relu_20)
        /*0014*/ 	.word	0x00000000


	//----- nvinfo : EIATTR_FRAME_SIZE
	.align		4
.L_5:
        /*0018*/ 	.byte	0x04, 0x11
        /*001a*/ 	.short	(.L_7 - .L_6)
	.align		4
.L_6:
        /*001c*/ 	.word	index@(triton_poi_fused__native_batch_norm_legit_no_training_add_native_batch_norm_backward_relu_20)
        /*0020*/ 	.word	0x00000000


	//----- nvinfo : EIATTR_MIN_STACK_SIZE
	.align		4
.L_7:
        /*0024*/ 	.byte	0x04, 0x12
        /*0026*/ 	.short	(.L_9 - .L_8)
	.align		4
.L_8:
        /*0028*/ 	.word	index@(triton_poi_fused__native_batch_norm_legit_no_training_add_native_batch_norm_backward_relu_20)
        /*002c*/ 	.word	0x00000000
.L_9:


//--------------------- .nv.info.triton_poi_fused__native_batch_norm_legit_no_training_add_native_batch_norm_backward_relu_20 --------------------------
	.section	.nv.info.triton_poi_fused__native_batch_norm_legit_no_training_add_native_batch_norm_backward_relu_20,"",@"SHT_CUDA_INFO"
	.sectionflags	@""
	.align	4


	//----- nvinfo : EIATTR_CUDA_API_VERSION
	.align		4
        /*0000*/ 	.byte	0x04, 0x37
        /*0002*/ 	.short	(.L_11 - .L_10)
.L_10:
        /*0004*/ 	.word	0x0000007c


	//----- nvinfo : EIATTR_KPARAM_INFO
	.align		4
.L_11:
        /*0008*/ 	.byte	0x04, 0x17
        /*000a*/ 	.short	(.L_13 - .L_12)
.L_12:
        /*000c*/ 	.word	0x00000000
        /*0010*/ 	.short	0x0008
        /*0012*/ 	.short	0x0040
        /*0014*/ 	.byte	0x00, 0xf0, 0x11, 0x00


	//----- nvinfo : EIATTR_KPARAM_INFO
	.align		4
.L_13:
        /*0018*/ 	.byte	0x04, 0x17
        /*001a*/ 	.short	(.L_15 - .L_14)
.L_14:
        /*001c*/ 	.word	0x00000000
        /*0020*/ 	.short	0x0007
        /*0022*/ 	.short	0x0038
        /*0024*/ 	.byte	0x00, 0xf4, 0x21, 0x00


	//----- nvinfo : EIATTR_KPARAM_INFO
	.align		4
.L_15:
        /*0028*/ 	.byte	0x04, 0x17
        /*002a*/ 	.short	(.L_17 - .L_16)
.L_16:
        /*002c*/ 	.word	0x00000000
        /*0030*/ 	.short	0x0006
        /*0032*/ 	.short	0x0030
        /*0034*/ 	.byte	0x00, 0xf4, 0x21, 0x00


	//----- nvinfo : EIATTR_KPARAM_INFO
	.align		4
.L_17:
        /*0038*/ 	.byte	0x04, 0x17
        /*003a*/ 	.short	(.L_19 - .L_18)
.L_18:
        /*003c*/ 	.word	0x00000000
        /*0040*/ 	.short	0x0005
        /*0042*/ 	.short	0x0028
        /*0044*/ 	.byte	0x00, 0xf4, 0x21, 0x00


	//----- nvinfo : EIATTR_KPARAM_INFO
	.align		4
.L_19:
        /*0048*/ 	.byte	0x04, 0x17
        /*004a*/ 	.short	(.L_21 - .L_20)
.L_20:
        /*004c*/ 	.word	0x00000000
        /*0050*/ 	.short	0x0004
        /*0052*/ 	.short	0x0020
        /*0054*/ 	.byte	0x00, 0xf4, 0x21, 0x00


	//----- nvinfo : EIATTR_KPARAM_INFO
	.align		4
.L_21:
        /*0058*/ 	.byte	0x04, 0x17
        /*005a*/ 	.short	(.L_23 - .L_22)
.L_22:
        /*005c*/ 	.word	0x00000000
        /*0060*/ 	.short	0x0003
        /*0062*/ 	.short	0x0018
        /*0064*/ 	.byte	0x00, 0xf4, 0x21, 0x00


	//----- nvinfo : EIATTR_KPARAM_INFO
	.align		4
.L_23:
        /*0068*/ 	.byte	0x04, 0x17
        /*006a*/ 	.short	(.L_25 - .L_24)
.L_24:
        /*006c*/ 	.word	0x00000000
        /*0070*/ 	.short	0x0002
        /*0072*/ 	.short	0x0010
        /*0074*/ 	.byte	0x00, 0xf4, 0x21, 0x00


	//----- nvinfo : EIATTR_KPARAM_INFO
	.align		4
.L_25:
        /*0078*/ 	.byte	0x04, 0x17
        /*007a*/ 	.short	(.L_27 - .L_26)
.L_26:
        /*007c*/ 	.word	0x00000000
        /*0080*/ 	.short	0x0001
        /*0082*/ 	.short	0x0008
        /*0084*/ 	.byte	0x00, 0xf4, 0x21, 0x00


	//----- nvinfo : EIATTR_KPARAM_INFO
	.align		4
.L_27:
        /*0088*/ 	.byte	0x04, 0x17
        /*008a*/ 	.short	(.L_29 - .L_28)
.L_28:
        /*008c*/ 	.word	0x00000000
        /*0090*/ 	.short	0x0000
        /*0092*/ 	.short	0x0000
        /*0094*/ 	.byte	0x00, 0xf4, 0x21, 0x00


	//----- nvinfo : EIATTR_SPARSE_MMA_MASK
	.align		4
.L_29:
        /*0098*/ 	.byte	0x03, 0x50
        /*009a*/ 	.short	0x0000


	//----- nvinfo : EIATTR_MAXREG_COUNT
	.align		4
        /*009c*/ 	.byte	0x03, 0x1b
        /*009e*/ 	.short	0x00ff


	//----- nvinfo : EIATTR_EXIT_INSTR_OFFSETS
	.align		4
        /*00a0*/ 	.byte	0x04, 0x1c
        /*00a2*/ 	.short	(.L_31 - .L_30)


	//   ....[0]....
.L_30:
        /*00a4*/ 	.word	0x00000440


	//----- nvinfo : EIATTR_REQNTID
	.align		4
.L_31:
        /*00a8*/ 	.byte	0x04, 0x10
        /*00aa*/ 	.short	(.L_33 - .L_32)
.L_32:
        /*00ac*/ 	.word	0x00000100
        /*00b0*/ 	.word	0x00000001
        /*00b4*/ 	.word	0x00000001


	//----- nvinfo : EIATTR_CBANK_PARAM_SIZE
	.align		4
.L_33:
        /*00b8*/ 	.byte	0x03, 0x19
        /*00ba*/ 	.short	0x0044


	//----- nvinfo : EIATTR_PARAM_CBANK
	.align		4
        /*00bc*/ 	.byte	0x04, 0x0a
        /*00be*/ 	.short	(.L_35 - .L_34)
	.align		4
.L_34:
        /*00c0*/ 	.word	index@(.nv.constant0.triton_poi_fused__native_batch_norm_legit_no_training_add_native_batch_norm_backward_relu_20)
        /*00c4*/ 	.short	0x0210
        /*00c6*/ 	.short	0x0044


	//----- nvinfo : EIATTR_SW_WAR
	.align		4
.L_35:
        /*00c8*/ 	.byte	0x04, 0x36
        /*00ca*/ 	.short	(.L_37 - .L_36)
.L_36:
        /*00cc*/ 	.word	0x00000008
.L_37:


//--------------------- .nv.callgraph             --------------------------
	.section	.nv.callgraph,"",@"SHT_CUDA_CALLGRAPH"
	.align	4
	.sectionentsize	8
	.align		4
        /*0000*/ 	.word	0x00000000
	.align		4
        /*0004*/ 	.word	0xffffffff
	.align		4
        /*0008*/ 	.word	0x00000000
	.align		4
        /*000c*/ 	.word	0xfffffffe
	.align		4
        /*0010*/ 	.word	0x00000000
	.align		4
        /*0014*/ 	.word	0xfffffffd
	.align		4
        /*0018*/ 	.word	0x00000000
	.align		4
        /*001c*/ 	.word	0xfffffffc


//--------------------- .nv.constant4             --------------------------
	.section	.nv.constant4,"a",@progbits
	.align	8
	.align		8
.nv.constant4:
        /*0000*/ 	.dword	_$_str
	.align		8
        /*0008*/ 	.dword	_$_str_$_2


//--------------------- .text.triton_poi_fused__native_batch_norm_legit_no_training_add_native_batch_norm_backward_relu_20 --------------------------
	.section	.text.triton_poi_fused__native_batch_norm_legit_no_training_add_native_batch_norm_backward_relu_20,"ax",@progbits
	.align	128
        .global         triton_poi_fused__native_batch_norm_legit_no_training_add_native_batch_norm_backward_relu_20
        .type           triton_poi_fused__native_batch_norm_legit_no_training_add_native_batch_norm_backward_relu_20,@function
        .size           triton_poi_fused__native_batch_norm_legit_no_training_add_native_batch_norm_backward_relu_20,(.L_x_1 - triton_poi_fused__native_batch_norm_legit_no_training_add_native_batch_norm_backward_relu_20)
        .other          triton_poi_fused__native_batch_norm_legit_no_training_add_native_batch_norm_backward_relu_20,@"STO_CUDA_ENTRY STV_DEFAULT"
triton_poi_fused__native_batch_norm_legit_no_training_add_native_batch_norm_backward_relu_20:
.text.triton_poi_fused__native_batch_norm_legit_no_training_add_native_batch_norm_backward_relu_20:
[----:B------:R-:W-:Y:S01]  /*0000*/  LDC R1, c[0x0][0x28] ;  /* 0x00000a00ff017b82 */ /* 0x000fe20000000800 */
[----:B------:R-:W1:Y:S07]  /*0010*/  S2R R0, SR_TID.X ;  /* 0x0000000000007919 */ /* 0x000e6e0000002100 */
[----:B------:R-:W2:Y:S01]  /*0020*/  LDC.64 R2, c[0x0][0x228] ;  /* 0x00008a00ff027b82 */ /* 0x000ea20000000a00 */
[----:B------:R-:W-:Y:S01]  /*0030*/  ULDC.64 UR4, c[0x0][0x208] ;  /* 0x0000820000047ab9 */ /* 0x000fe20000000a00 */
[----:B------:R-:W3:Y:S06]  /*0040*/  S2R R5, SR_CTAID.X ;  /* 0x0000000000057919 */ /* 0x000eec0000002500 */
[----:B------:R-:W4:Y:S08]  /*0050*/  LDC.64 R10, c[0x0][0x218] ;  /* 0x00008600ff0a7b82 */ /* 0x000f300000000a00 */
[----:B------:R-:W5:Y:S08]  /*0060*/  LDC.64 R12, c[0x0][0x220] ;  /* 0x00008800ff0c7b82 */ /* 0x000f700000000a00 */
[----:B------:R-:W5:Y:S01]  /*0070*/  LDC.64 R8, c[0x0][0x238] ;  /* 0x00008e00ff087b82 */ /* 0x000f620000000a00 */
[----:B-1----:R-:W-:-:S07]  /*0080*/  SHF.L.U32 R0, R0, 0x1, RZ ;  /* 0x0000000100007819 */ /* 0x002fce00000006ff */
[----:B------:R-:W1:Y:S01]  /*0090*/  LDC.64 R14, c[0x0][0x230] ;  /* 0x00008c00ff0e7b82 */ /* 0x000e620000000a00 */
[----:B------:R-:W-:-:S04]  /*00a0*/  LOP3.LUT R0, R0, 0x1fe, RZ, 0xc0, !PT ;  /* 0x000001fe00007812 */ /* 0x000fc800078ec0ff */
[----:B---3--:R-:W-:-:S05]  /*00b0*/  LEA R0, R5, R0, 0x9 ;  /* 0x0000000005007211 */ /* 0x008fca00078e48ff */
[----:B------:R-:W-:-:S05]  /*00c0*/  IMAD.HI R4, R0, 0x66666667, RZ ;  /* 0x6666666700047827 */ /* 0x000fca00078e02ff */
[----:B------:R-:W-:-:S04]  /*00d0*/  SHF.R.U32.HI R5, RZ, 0x1f, R4 ;  /* 0x0000001fff057819 */ /* 0x000fc80000011604 */
[----:B------:R-:W-:-:S05]  /*00e0*/  LEA.HI.SX32 R5, R4, R5, 0x18 ;  /* 0x0000000504057211 */ /* 0x000fca00078fc2ff */
[----:B------:R-:W-:Y:S02]  /*00f0*/  IMAD R6, R5, -0x280, R0 ;  /* 0xfffffd8005067824 */ /* 0x000fe400078e0200 */
[----:B------:R-:W3:Y:S02]  /*0100*/  LDC.64 R4, c[0x0][0x210] ;  /* 0x00008400ff047b82 */ /* 0x000ee40000000a00 */
[----:B--2---:R-:W-:-:S06]  /*0110*/  IMAD.WIDE R2, R6, 0x4, R2 ;  /* 0x0000000406027825 */ /* 0x004fcc00078e0202 */
[----:B------:R-:W2:Y:S01]  /*0120*/  LDG.E.EL.64 R2, desc[UR4][R2.64] ;  /* 0x0000000402027981 */ /* 0x000ea2000c2e1b00 */
[----:B----4-:R-:W-:-:S04]  /*0130*/  IMAD.WIDE R10, R0, 0x4, R10 ;  /* 0x00000004000a7825 */ /* 0x010fc800078e020a */
[C---:B-----5:R-:W-:Y:S02]  /*0140*/  IMAD.WIDE R12, R6.reuse, 0x4, R12 ;  /* 0x00000004060c7825 */ /* 0x060fe400078e020c */
[----:B------:R-:W4:Y:S02]  /*0150*/  LDG.E.64 R10, desc[UR4][R10.64] ;  /* 0x000000040a0a7981 */ /* 0x000f24000c1e1b00 */
[C---:B0-----:R-:W-:Y:S02]  /*0160*/  IMAD.WIDE R8, R6.reuse, 0x4, R8 ;  /* 0x0000000406087825 */ /* 0x041fe400078e0208 */
[----:B------:R-:W5:Y:S02]  /*0170*/  LDG.E.EL.64 R12, desc[UR4][R12.64] ;  /* 0x000000040c0c7981 */ /* 0x000f64000c2e1b00 */
[----:B-1----:R-:W-:Y:S02]  /*0180*/  IMAD.WIDE R14, R6, 0x4, R14 ;  /* 0x00000004060e7825 */ /* 0x002fe400078e020e */
[----:B------:R-:W4:Y:S02]  /*0190*/  LDG.E.EL.64 R8, desc[UR4][R8.64] ;  /* 0x0000000408087981 */ /* 0x000f24000c2e1b00 */
[----:B---3--:R-:W-:-:S02]  /*01a0*/  IMAD.WIDE R4, R0, 0x4, R4 ;  /* 0x0000000400047825 */ /* 0x008fc400078e0204 */
[----:B------:R0:W3:Y:S04]  /*01b0*/  LDG.E.EL.64 R6, desc[UR4][R14.64] ;  /* 0x000000040e067981 */ /* 0x0000e8000c2e1b00 */
[----:B------:R-:W4:Y:S01]  /*01c0*/  LDG.E.64 R4, desc[UR4][R4.64] ;  /* 0x0000000404047981 */ /* 0x000f22000c1e1b00 */
[----:B------:R-:W-:Y:S01]  /*01d0*/  HFMA2.MMA R18, -RZ, RZ, 1.625, 0 ;  /* 0x3e800000ff127435 */ /* 0x000fe200000001ff */
[----:B--2---:R-:W-:Y:S01]  /*01e0*/  FADD R2, R2, 9.9999997473787516356e-06 ;  /* 0x3727c5ac02027421 */ /* 0x004fe20000000000 */
[----:B------:R-:W-:-:S03]  /*01f0*/  FADD R3, R3, 9.9999997473787516356e-06 ;  /* 0x3727c5ac03037421 */ /* 0x000fc60000000000 */
[----:B------:R-:W1:Y:S08]  /*0200*/  MUFU.SQRT R16, R2 ;  /* 0x0000000200107308 */ /* 0x000e700000002000 */
[----:B------:R2:W0:Y:S01]  /*0210*/  MUFU.SQRT R17, R3 ;  /* 0x0000000300117308 */ /* 0x0004220000002000 */
[C---:B-1----:R-:W-:Y:S02]  /*0220*/  FSETP.GT.AND P0, PT, R16.reuse, 8.50705917302346158658e+37, PT ;  /* 0x7e8000001000780b */ /* 0x042fe40003f04000 */
[----:B------:R-:W-:Y:S01]  /*0230*/  FSETP.GEU.AND P2, PT, R16, 1.175494350822287508e-38, PT ;  /* 0x008000001000780b */ /* 0x000fe20003f4e000 */
[----:B--2---:R-:W1:Y:S01]  /*0240*/  LDC.64 R2, c[0x0][0x240] ;  /* 0x00009000ff027b82 */ /* 0x004e620000000a00 */
[----:B0-----:R-:W-:-:S02]  /*0250*/  FSETP.GT.AND P1, PT, R17, 8.50705917302346158658e+37, PT ;  /* 0x7e8000001100780b */ /* 0x001fc40003f24000 */
[----:B------:R-:W-:-:S07]  /*0260*/  FSETP.GEU.AND P3, PT, R17, 1.175494350822287508e-38, PT ;  /* 0x008000001100780b */ /* 0x000fce0003f6e000 */
[----:B------:R-:W-:-:S04]  /*0270*/  @P0 FMUL R16, R16, 0.25 ;  /* 0x3e80000010100820 */ /* 0x000fc80000400000 */
[----:B------:R-:W-:Y:S01]  /*0280*/  @!P2 FMUL R16, R16, 16777216 ;  /* 0x4b8000001010a820 */ /* 0x000fe20000400000 */
[----:B------:R-:W-:-:S04]  /*0290*/  @P1 FMUL R17, R17, 0.25 ;  /* 0x3e80000011111820 */ /* 0x000fc80000400000 */
[----:B------:R-:W-:Y:S01]  /*02a0*/  @!P3 FMUL R17, R17, 16777216 ;  /* 0x4b8000001111b820 */ /* 0x000fe20000400000 */
[----:B------:R-:W0:Y:S01]  /*02b0*/  MUFU.RCP R16, R16 ;  /* 0x0000001000107308 */ /* 0x000e220000001000 */
[----:B------:R-:W-:-:S07]  /*02c0*/  FSEL R15, R18, 1, P0 ;  /* 0x3f800000120f7808 */ /* 0x000fce0000000000 */
[----:B------:R-:W2:Y:S01]  /*02d0*/  MUFU.RCP R17, R17 ;  /* 0x0000001100117308 */ /* 0x000ea20000001000 */
[----:B------:R-:W-:Y:S01]  /*02e0*/  FSEL R18, R18, 1, P1 ;  /* 0x3f80000012127808 */ /* 0x000fe20000800000 */
[----:B----4-:R-:W-:Y:S01]  /*02f0*/  FADD R14, R5, R11 ;  /* 0x0000000b050e7221 */ /* 0x010fe20000000000 */
[----:B------:R-:W-:Y:S02]  /*0300*/  FADD R11, R4, R10 ;  /* 0x0000000a040b7221 */ /* 0x000fe40000000000 */
[----:B------:R-:W4:Y:S01]  /*0310*/  LDC.64 R4, c[0x0][0x248] ;  /* 0x00009200ff047b82 */ /* 0x000f220000000a00 */
[----:B------:R-:W-:Y:S01]  /*0320*/  @!P2 FMUL R15, R15, 16777216 ;  /* 0x4b8000000f0fa820 */ /* 0x000fe20000400000 */
[----:B------:R-:W-:Y:S01]  /*0330*/  @!P3 FMUL R18, R18, 16777216 ;  /* 0x4b8000001212b820 */ /* 0x000fe20000400000 */
[----:B-----5:R-:W-:Y:S01]  /*0340*/  FADD R13, -R13, R14 ;  /* 0x0000000e0d0d7221 */ /* 0x020fe20000000100 */
[----:B------:R-:W-:Y:S01]  /*0350*/  FADD R12, -R12, R11 ;  /* 0x0000000b0c0c7221 */ /* 0x000fe20000000100 */
[----:B0-----:R-:W-:Y:S01]  /*0360*/  FMUL R15, R16, R15 ;  /* 0x0000000f100f7220 */ /* 0x001fe20000400000 */
[----:B--2---:R-:W-:-:S03]  /*0370*/  FMUL R18, R17, R18 ;  /* 0x0000001211127220 */ /* 0x004fc60000400000 */
[----:B------:R-:W-:Y:S01]  /*0380*/  FMUL R15, R12, R15 ;  /* 0x0000000f0c0f7220 */ /* 0x000fe20000400000 */
[----:B------:R-:W-:-:S03]  /*0390*/  FMUL R18, R13, R18 ;  /* 0x000000120d127220 */ /* 0x000fc60000400000 */
[----:B---3--:R-:W-:Y:S01]  /*03a0*/  FFMA R6, R6, R15, R8 ;  /* 0x0000000f06067223 */ /* 0x008fe20000000008 */
[----:B------:R-:W-:-:S04]  /*03b0*/  FFMA R7, R7, R18, R9 ;  /* 0x0000001207077223 */ /* 0x000fc80000000009 */
[----:B------:R-:W-:Y:S02]  /*03c0*/  FSETP.GEU.AND P0, PT, R6, RZ, PT ;  /* 0x000000ff0600720b */ /* 0x000fe40003f0e000 */
[C---:B------:R-:W-:Y:S01]  /*03d0*/  FSETP.GEU.AND P1, PT, R7.reuse, RZ, PT ;  /* 0x000000ff0700720b */ /* 0x040fe20003f2e000 */
[----:B-1----:R-:W-:Y:S01]  /*03e0*/  IMAD.WIDE R2, R0, 0x4, R2 ;  /* 0x0000000400027825 */ /* 0x002fe200078e0202 */
[----:B------:R-:W-:Y:S02]  /*03f0*/  FSEL R6, R6, RZ, P0 ;  /* 0x000000ff06067208 */ /* 0x000fe40000000000 */
[----:B------:R-:W-:Y:S01]  /*0400*/  FSEL R7, R7, RZ, P1 ;  /* 0x000000ff07077208 */ /* 0x000fe20000800000 */
[----:B----4-:R-:W-:-:S04]  /*0410*/  IMAD.WIDE R4, R0, 0x4, R4 ;  /* 0x0000000400047825 */ /* 0x010fc800078e0204 */
[----:B------:R-:W-:Y:S04]  /*0420*/  STG.E.64 desc[UR4][R2.64], R6 ;  /* 0x0000000602007986 */ /* 0x000fe8000c101b04 */
[----:B------:R-:W-:Y:S01]  /*0430*/  STG.E.64 desc[UR4][R4.64], R12 ;  /* 0x0000000c04007986 */ /* 0x000fe2000c101b04 */
[----:B------:R-:W-:Y:S05]  /*0440*/  EXIT ;  /* 0x000000000000794d */ /* 0x000fea0003800000 */
.L_x_0:
[----:B------:R-:W-:-:S00]  /*0450*/  BRA `(.L_x_0) ;  /* 0xfffffffc00fc7947 */ /* 0x000fc0000383ffff */
[----:B------:R-:W-:-:S00]  /*0460*/  NOP ;  /* 0x0000000000007918 */ /* 0x000fc00000000000 */
        /* <DEDUP_REMOVED lines=9> */
.L_x_1:


//--------------------- .nv.global.init           --------------------------
	.section	.nv.global.init,"aw",@progbits
.nv.global.init:
	.type		_$_str,@object
	.size		_$_str,(_$_str_$_2 - _$_str)
_$_str:
        /*0000*/ 	.byte	0x5f, 0x5f, 0x43, 0x55, 0x44, 0x41, 0x5f, 0x46, 0x54, 0x5a, 0x00
	.type		_$_str_$_2,@object
	.size		_$_str_$_2,(.L_1 - _$_str_$_2)
_$_str_$_2:
        /*000b*/ 	.byte	0x5f, 0x5f, 0x43, 0x55, 0x44, 0x41, 0x5f, 0x50, 0x52, 0x45, 0x43, 0x5f, 0x53, 0x51, 0x52, 0x54
        /*001b*/ 	.byte	0x00
.L_1:


//--------------------- .nv.constant0.triton_poi_fused__native_batch_norm_legit_no_training_add_native_batch_norm_backward_relu_20 --------------------------
	.section	.nv.constant0.triton_poi_fused__native_batch_norm_legit_no_training_add_native_batch_norm_backward_relu_20,"a",@progbits
	.sectionflags	@""
	.align	4
.nv.constant0.triton_poi_fused__native_batch_norm_legit_no_training_add_native_batch_norm_backward_relu_20:
	.zero		596
